	.headerflags	@"EF_CUDA_TEXMODE_UNIFIED EF_CUDA_64BIT_ADDRESS EF_CUDA_ACCELERATORS EF_CUDA_SM90 EF_CUDA_VIRTUAL_SM(EF_CUDA_SM90)"
	.elftype	@"ET_EXEC"


//--------------------- .nv.info                  --------------------------
	.section	.nv.info,"",@"SHT_CUDA_INFO"
	.align	4


	//----- nvinfo : EIATTR_REGCOUNT
	.align		4
        /*0000*/ 	.byte	0x04, 0x2f
        /*0002*/ 	.short	(.L_3 - .L_2)
	.align		4
.L_2:
        /*0004*/ 	.word	index@(triton_poi_fused__native_batch_norm_legit_no_training_add_relu_19)
        /*0008*/ 	.word	0x00000030


	//----- nvinfo : EIATTR_MIN_STACK_SIZE
	.align		4
.L_3:
        /*000c*/ 	.byte	0x04, 0x12
        /*000e*/ 	.short	(.L_5 - .L_4)
	.align		4
.L_4:
        /*0010*/ 	.word	index@(triton_poi_fused__native_batch_norm_legit_no_training_add_relu_19)
        /*0014*/ 	.word	0x00000000


	//----- nvinfo : EIATTR_FRAME_SIZE
	.align		4
.L_5:
        /*0018*/ 	.byte	0x04, 0x11
        /*001a*/ 	.short	(.L_7 - .L_6)
	.align		4
.L_6:
        /*001c*/ 	.word	index@(triton_poi_fused__native_batch_norm_legit_no_training_add_relu_19)
        /*0020*/ 	.word	0x00000000


	//----- nvinfo : EIATTR_MIN_STACK_SIZE
	.align		4
.L_7:
        /*0024*/ 	.byte	0x04, 0x12
        /*0026*/ 	.short	(.L_9 - .L_8)
	.align		4
.L_8:
        /*0028*/ 	.word	index@(triton_poi_fused__native_batch_norm_legit_no_training_add_relu_19)
        /*002c*/ 	.word	0x00000000
.L_9:


//--------------------- .nv.info.triton_poi_fused__native_batch_norm_legit_no_training_add_relu_19 --------------------------
	.section	.nv.info.triton_poi_fused__native_batch_norm_legit_no_training_add_relu_19,"",@"SHT_CUDA_INFO"
	.sectionflags	@""
	.align	4


	//----- nvinfo : EIATTR_CUDA_API_VERSION
	.align		4
        /*0000*/ 	.byte	0x04, 0x37
        /*0002*/ 	.short	(.L_11 - .L_10)
.L_10:
        /*0004*/ 	.word	0x0000007c


	//----- nvinfo : EIATTR_KPARAM_INFO
	.align		4
.L_11:
        /*0008*/ 	.byte	0x04, 0x17
        /*000a*/ 	.short	(.L_13 - .L_12)
.L_12:
        /*000c*/ 	.word	0x00000000
        /*0010*/ 	.short	0x0008
        /*0012*/ 	.short	0x003c
        /*0014*/ 	.byte	0x00, 0xf0, 0x11, 0x00


	//----- nvinfo : EIATTR_KPARAM_INFO
	.align		4
.L_13:
        /*0018*/ 	.byte	0x04, 0x17
        /*001a*/ 	.short	(.L_15 - .L_14)
.L_14:
        /*001c*/ 	.word	0x00000000
        /*0020*/ 	.short	0x0007
        /*0022*/ 	.short	0x0038
        /*0024*/ 	.byte	0x00, 0xf0, 0x11, 0x00


	//----- nvinfo : EIATTR_KPARAM_INFO
	.align		4
.L_15:
        /*0028*/ 	.byte	0x04, 0x17
        /*002a*/ 	.short	(.L_17 - .L_16)
.L_16:
        /*002c*/ 	.word	0x00000000
        /*0030*/ 	.short	0x0006
        /*0032*/ 	.short	0x0030
        /*0034*/ 	.byte	0x00, 0xf4, 0x21, 0x00


	//----- nvinfo : EIATTR_KPARAM_INFO
	.align		4
.L_17:
        /*0038*/ 	.byte	0x04, 0x17
        /*003a*/ 	.short	(.L_19 - .L_18)
.L_18:
        /*003c*/ 	.word	0x00000000
        /*0040*/ 	.short	0x0005
        /*0042*/ 	.short	0x0028
        /*0044*/ 	.byte	0x00, 0xf4, 0x21, 0x00


	//----- nvinfo : EIATTR_KPARAM_INFO
	.align		4
.L_19:
        /*0048*/ 	.byte	0x04, 0x17
        /*004a*/ 	.short	(.L_21 - .L_20)
.L_20:
        /*004c*/ 	.word	0x00000000
        /*0050*/ 	.short	0x0004
        /*0052*/ 	.short	0x0020
        /*0054*/ 	.byte	0x00, 0xf4, 0x21, 0x00


	//----- nvinfo : EIATTR_KPARAM_INFO
	.align		4
.L_21:
        /*0058*/ 	.byte	0x04, 0x17
        /*005a*/ 	.short	(.L_23 - .L_22)
.L_22:
        /*005c*/ 	.word	0x00000000
        /*0060*/ 	.short	0x0003
        /*0062*/ 	.short	0x0018
        /*0064*/ 	.byte	0x00, 0xf4, 0x21, 0x00


	//----- nvinfo : EIATTR_KPARAM_INFO
	.align		4
.L_23:
        /*0068*/ 	.byte	0x04, 0x17
        /*006a*/ 	.short	(.L_25 - .L_24)
.L_24:
        /*006c*/ 	.word	0x00000000
        /*0070*/ 	.short	0x0002
        /*0072*/ 	.short	0x0010
        /*0074*/ 	.byte	0x00, 0xf4, 0x21, 0x00


	//----- nvinfo : EIATTR_KPARAM_INFO
	.align		4
.L_25:
        /*0078*/ 	.byte	0x04, 0x17
        /*007a*/ 	.short	(.L_27 - .L_26)
.L_26:
        /*007c*/ 	.word	0x00000000
        /*0080*/ 	.short	0x0001
        /*0082*/ 	.short	0x0008
        /*0084*/ 	.byte	0x00, 0xf4, 0x21, 0x00


	//----- nvinfo : EIATTR_KPARAM_INFO
	.align		4
.L_27:
        /*0088*/ 	.byte	0x04, 0x17
        /*008a*/ 	.short	(.L_29 - .L_28)
.L_28:
        /*008c*/ 	.word	0x00000000
        /*0090*/ 	.short	0x0000
        /*0092*/ 	.short	0x0000
        /*0094*/ 	.byte	0x00, 0xf4, 0x21, 0x00


	//----- nvinfo : EIATTR_SPARSE_MMA_MASK
	.align		4
.L_29:
        /*0098*/ 	.byte	0x03, 0x50
        /*009a*/ 	.short	0x0000


	//----- nvinfo : EIATTR_MAXREG_COUNT
	.align		4
        /*009c*/ 	.byte	0x03, 0x1b
        /*009e*/ 	.short	0x00ff


	//----- nvinfo : EIATTR_EXIT_INSTR_OFFSETS
	.align		4
        /*00a0*/ 	.byte	0x04, 0x1c
        /*00a2*/ 	.short	(.L_31 - .L_30)


	//   ....[0]....
.L_30:
        /*00a4*/ 	.word	0x000014f0


	//   ....[1]....
        /*00a8*/ 	.word	0x00001540


	//----- nvinfo : EIATTR_REQNTID
	.align		4
.L_31:
        /*00ac*/ 	.byte	0x04, 0x10
        /*00ae*/ 	.short	(.L_33 - .L_32)
.L_32:
        /*00b0*/ 	.word	0x00000100
        /*00b4*/ 	.word	0x00000001
        /*00b8*/ 	.word	0x00000001


	//----- nvinfo : EIATTR_CBANK_PARAM_SIZE
	.align		4
.L_33:
        /*00bc*/ 	.byte	0x03, 0x19
        /*00be*/ 	.short	0x0040


	//----- nvinfo : EIATTR_PARAM_CBANK
	.align		4
        /*00c0*/ 	.byte	0x04, 0x0a
        /*00c2*/ 	.short	(.L_35 - .L_34)
	.align		4
.L_34:
        /*00c4*/ 	.word	index@(.nv.constant0.triton_poi_fused__native_batch_norm_legit_no_training_add_relu_19)
        /*00c8*/ 	.short	0x0210
        /*00ca*/ 	.short	0x0040


	//----- nvinfo : EIATTR_SW_WAR
	.align		4
.L_35:
        /*00cc*/ 	.byte	0x04, 0x36
        /*00ce*/ 	.short	(.L_37 - .L_36)
.L_36:
        /*00d0*/ 	.word	0x00000008
.L_37:


//--------------------- .nv.callgraph             --------------------------
	.section	.nv.callgraph,"",@"SHT_CUDA_CALLGRAPH"
	.align	4
	.sectionentsize	8
	.align		4
        /*0000*/ 	.word	0x00000000
	.align		4
        /*0004*/ 	.word	0xffffffff
	.align		4
        /*0008*/ 	.word	0x00000000
	.align		4
        /*000c*/ 	.word	0xfffffffe
	.align		4
        /*0010*/ 	.word	0x00000000
	.align		4
        /*0014*/ 	.word	0xfffffffd
	.align		4
        /*0018*/ 	.word	0x00000000
	.align		4
        /*001c*/ 	.word	0xfffffffc


//--------------------- .nv.constant4             --------------------------
	.section	.nv.constant4,"a",@progbits
	.align	8
	.align		8
.nv.constant4:
        /*0000*/ 	.dword	_$_str
	.align		8
        /*0008*/ 	.dword	_$_str_$_2


//--------------------- .text.triton_poi_fused__native_batch_norm_legit_no_training_add_relu_19 --------------------------
	.section	.text.triton_poi_fused__native_batch_norm_legit_no_training_add_relu_19,"ax",@progbits
	.sectionflags	@"SHF_BARRIERS=1"
	.align	128
        .global         triton_poi_fused__native_batch_norm_legit_no_training_add_relu_19
        .type           triton_poi_fused__native_batch_norm_legit_no_training_add_relu_19,@function
        .size           triton_poi_fused__native_batch_norm_legit_no_training_add_relu_19,(.L_x_1 - triton_poi_fused__native_batch_norm_legit_no_training_add_relu_19)
        .other          triton_poi_fused__native_batch_norm_legit_no_training_add_relu_19,@"STO_CUDA_ENTRY STV_DEFAULT"
triton_poi_fused__native_batch_norm_legit_no_training_add_relu_19:
.text.triton_poi_fused__native_batch_norm_legit_no_training_add_relu_19:
[----:B------:R-:W0:Y:S01]  /*0000*/  LDC R1, c[0x0][0x28] ;  /* 0x00000a00ff017b82 */ /* 0x000e220000000800 */
[----:B------:R-:W1:Y:S07]  /*0010*/  S2R R0, SR_TID.X ;  /* 0x0000000000007919 */ /* 0x000e6e0000002100 */
[----:B------:R-:W2:Y:S01]  /*0020*/  LDC.64 R4, c[0x0][0x210] ;  /* 0x00008400ff047b82 */ /* 0x000ea20000000a00 */
[----:B------:R-:W-:Y:S02]  /*0030*/  CS2R R20, SRZ ;  /* 0x0000000000147805 */ /* 0x000fe4000001ff00 */
[----:B------:R-:W-:Y:S01]  /*0040*/  CS2R R22, SRZ ;  /* 0x0000000000167805 */ /* 0x000fe2000001ff00 */
[----:B------:R-:W3:Y:S01]  /*0050*/  S2R R2, SR_CTAID.Y ;  /* 0x0000000000027919 */ /* 0x000ee20000002600 */
[----:B------:R-:W-:Y:S01]  /*0060*/  ULDC.64 UR6, c[0x0][0x208] ;  /* 0x0000820000067ab9 */ /* 0x000fe20000000a00 */
[----:B------:R-:W-:Y:S01]  /*0070*/  CS2R R12, SRZ ;  /* 0x00000000000c7805 */ /* 0x000fe2000001ff00 */
[----:B------:R-:W4:Y:S01]  /*0080*/  S2R R3, SR_CTAID.X ;  /* 0x0000000000037919 */ /* 0x000f220000002500 */
[----:B------:R-:W-:-:S02]  /*0090*/  CS2R R14, SRZ ;  /* 0x00000000000e7805 */ /* 0x000fc4000001ff00 */
[----:B------:R-:W-:Y:S02]  /*00a0*/  CS2R R16, SRZ ;  /* 0x0000000000107805 */ /* 0x000fe4000001ff00 */
[----:B------:R-:W-:Y:S01]  /*00b0*/  CS2R R18, SRZ ;  /* 0x0000000000127805 */ /* 0x000fe2000001ff00 */
[----:B------:R-:W5:Y:S01]  /*00c0*/  S2UR UR5, SR_CgaCtaId ;  /* 0x00000000000579c3 */ /* 0x000f620000008800 */
[----:B------:R-:W-:-:S07]  /*00d0*/  UMOV UR4, 0x400 ;  /* 0x0000040000047882 */ /* 0x000fce0000000000 */
[----:B------:R-:W5:Y:S01]  /*00e0*/  LDC.64 R40, c[0x0][0x218] ;  /* 0x00008600ff287b82 */ /* 0x000f620000000a00 */
[----:B-1----:R-:W-:Y:S01]  /*00f0*/  IMAD.SHL.U32 R7, R0, 0x4, RZ ;  /* 0x0000000400077824 */ /* 0x002fe200078e00ff */
[----:B------:R-:W-:Y:S01]  /*0100*/  SHF.R.U32.HI R9, RZ, 0x6, R0 ;  /* 0x00000006ff097819 */ /* 0x000fe20000011600 */
[----:B---3--:R-:W-:-:S03]  /*0110*/  IMAD.SHL.U32 R2, R2, 0x10, RZ ;  /* 0x0000001002027824 */ /* 0x008fc600078e00ff */
[----:B------:R-:W-:Y:S02]  /*0120*/  LOP3.LUT R6, R7, 0xfc, RZ, 0xc0, !PT ;  /* 0x000000fc07067812 */ /* 0x000fe400078ec0ff */
[----:B------:R-:W-:Y:S02]  /*0130*/  SGXT.U32 R9, R9, 0x2 ;  /* 0x000000020909781a */ /* 0x000fe40000000000 */
[----:B----4-:R-:W-:Y:S02]  /*0140*/  PRMT R25, R6, 0x6540, R3 ;  /* 0x0000654006197816 */ /* 0x010fe40000000003 */
[----:B------:R-:W-:Y:S02]  /*0150*/  LOP3.LUT R6, R2, R9, RZ, 0xfc, !PT ;  /* 0x0000000902067212 */ /* 0x000fe400078efcff */
[----:B------:R-:W-:Y:S02]  /*0160*/  ISETP.GE.AND P0, PT, R25, 0x100, PT ;  /* 0x000001001900780c */ /* 0x000fe40003f06270 */
[C---:B------:R-:W-:Y:S01]  /*0170*/  LOP3.LUT R34, R6.reuse, 0x4, RZ, 0xfc, !PT ;  /* 0x0000000406227812 */ /* 0x040fe200078efcff */
[C---:B------:R-:W-:Y:S01]  /*0180*/  IMAD R39, R6.reuse, 0x100, R25 ;  /* 0x0000010006277824 */ /* 0x040fe200078e0219 */
[----:B------:R-:W-:-:S02]  /*0190*/  ISETP.LT.AND P1, PT, R6, 0x40, !P0 ;  /* 0x000000400600780c */ /* 0x000fc40004721270 */
[----:B------:R-:W-:Y:S01]  /*01a0*/  ISETP.LT.AND P2, PT, R34, 0x40, !P0 ;  /* 0x000000402200780c */ /* 0x000fe20004741270 */
[----:B--2---:R-:W-:-:S10]  /*01b0*/  IMAD.WIDE R8, R39, 0x4, R4 ;  /* 0x0000000427087825 */ /* 0x004fd400078e0204 */
[----:B------:R1:W2:Y:S01]  /*01c0*/  @P1 LDG.E.EL.128 R20, desc[UR6][R8.64] ;  /* 0x0000000608141981 */ /* 0x0002a2000c2e1d00 */
[----:B------:R-:W-:Y:S01]  /*01d0*/  IMAD R34, R34, 0x100, R25 ;  /* 0x0000010022227824 */ /* 0x000fe200078e0219 */
[----:B------:R-:W-:-:S03]  /*01e0*/  LOP3.LUT R24, R6, 0x8, RZ, 0xfc, !PT ;  /* 0x0000000806187812 */ /* 0x000fc600078efcff */
[----:B------:R-:W-:Y:S01]  /*01f0*/  IMAD.WIDE R10, R34, 0x4, R4 ;  /* 0x00000004220a7825 */ /* 0x000fe200078e0204 */
[----:B------:R-:W-:-:S04]  /*0200*/  ISETP.LT.AND P3, PT, R24, 0x40, !P0 ;  /* 0x000000401800780c */ /* 0x000fc80004761270 */
[----:B------:R3:W4:Y:S01]  /*0210*/  @P2 LDG.E.EL.128 R12, desc[UR6][R10.64] ;  /* 0x000000060a0c2981 */ /* 0x000722000c2e1d00 */
[----:B------:R-:W-:Y:S02]  /*0220*/  LEA R24, R24, R25, 0x8 ;  /* 0x0000001918187211 */ /* 0x000fe400078e40ff */
[----:B------:R-:W-:-:S03]  /*0230*/  LOP3.LUT R6, R6, 0xc, RZ, 0xfc, !PT ;  /* 0x0000000c06067812 */ /* 0x000fc600078efcff */
[----:B------:R-:W-:Y:S01]  /*0240*/  IMAD.WIDE R26, R24, 0x4, R4 ;  /* 0x00000004181a7825 */ /* 0x000fe200078e0204 */
[----:B------:R-:W-:-:S04]  /*0250*/  ISETP.LT.AND P0, PT, R6, 0x40, !P0 ;  /* 0x000000400600780c */ /* 0x000fc80004701270 */
[----:B------:R5:W4:Y:S01]  /*0260*/  @P3 LDG.E.EL.128 R16, desc[UR6][R26.64] ;  /* 0x000000061a103981 */ /* 0x000b22000c2e1d00 */
[----:B------:R-:W-:Y:S01]  /*0270*/  IMAD R25, R6, 0x100, R25 ;  /* 0x0000010006197824 */ /* 0x000fe200078e0219 */
[----:B-1----:R-:W-:Y:S02]  /*0280*/  CS2R R8, SRZ ;  /* 0x0000000000087805 */ /* 0x002fe4000001ff00 */
[----:B---3--:R-:W-:Y:S01]  /*0290*/  CS2R R10, SRZ ;  /* 0x00000000000a7805 */ /* 0x008fe2000001ff00 */
[----:B------:R-:W-:-:S05]  /*02a0*/  IMAD.WIDE R28, R25, 0x4, R4 ;  /* 0x00000004191c7825 */ /* 0x000fca00078e0204 */
[----:B------:R1:W3:Y:S01]  /*02b0*/  @P0 LDG.E.EL.128 R8, desc[UR6][R28.64] ;  /* 0x000000061c080981 */ /* 0x0002e2000c2e1d00 */
[----:B------:R-:W-:Y:S01]  /*02c0*/  SHF.R.U32.HI R6, RZ, 0x8, R7 ;  /* 0x00000008ff067819 */ /* 0x000fe20000011607 */
[----:B-----5:R-:W-:Y:S01]  /*02d0*/  UPRMT UR4, UR5, 0x654, UR4 ;  /* 0x0000065405047896 */ /* 0x020fe20008000004 */
[----:B------:R-:W-:Y:S02]  /*02e0*/  LOP3.LUT R4, R7, 0x3fc, RZ, 0xc0, !PT ;  /* 0x000003fc07047812 */ /* 0x000fe400078ec0ff */
[----:B------:R-:W-:-:S04]  /*02f0*/  SGXT.U32 R6, R6, 0x2 ;  /* 0x000000020606781a */ /* 0x000fc80000000000 */
[----:B------:R-:W-:Y:S02]  /*0300*/  LOP3.LUT R5, R6, 0x3fc, R7, 0xf8, !PT ;  /* 0x000003fc06057812 */ /* 0x000fe400078ef807 */
[----:B0-----:R-:W-:Y:S02]  /*0310*/  LEA R27, R6, UR4, 0x2 ;  /* 0x00000004061b7c11 */ /* 0x001fe4000f8e10ff */
[----:B------:R-:W-:Y:S02]  /*0320*/  LEA R5, R5, UR4, 0x2 ;  /* 0x0000000405057c11 */ /* 0x000fe4000f8e10ff */
[----:B------:R-:W-:Y:S01]  /*0330*/  LOP3.LUT R6, R0, 0xff, RZ, 0xc0, !PT ;  /* 0x000000ff00067812 */ /* 0x000fe200078ec0ff */
[----:B------:R-:W-:-:S03]  /*0340*/  IMAD R4, R4, 0x4, R27 ;  /* 0x0000000404047824 */ /* 0x000fc600078e021b */
[----:B------:R-:W-:Y:S01]  /*0350*/  LEA R6, R6, UR4, 0x2 ;  /* 0x0000000406067c11 */ /* 0x000fe2000f8e10ff */
[--C-:B------:R-:W-:Y:S01]  /*0360*/  IMAD.WIDE R44, R34, 0x4, R40.reuse ;  /* 0x00000004222c7825 */ /* 0x100fe200078e0228 */
[----:B--2---:R-:W-:Y:S04]  /*0370*/  STS [R5], R20 ;  /* 0x0000001405007388 */ /* 0x004fe80000000800 */
[----:B------:R0:W-:Y:S04]  /*0380*/  STS [R4+0x4], R21 ;  /* 0x0000041504007388 */ /* 0x0001e80000000800 */
[----:B------:R-:W-:Y:S04]  /*0390*/  STS [R4+0x8], R22 ;  /* 0x0000081604007388 */ /* 0x000fe80000000800 */
[----:B------:R-:W-:Y:S01]  /*03a0*/  STS [R4+0xc], R23 ;  /* 0x00000c1704007388 */ /* 0x000fe20000000800 */
[----:B0-----:R-:W-:Y:S01]  /*03b0*/  IMAD.WIDE R20, R39, 0x4, R40 ;  /* 0x0000000427147825 */ /* 0x001fe200078e0228 */
[----:B------:R-:W-:Y:S06]  /*03c0*/  BAR.SYNC.DEFER_BLOCKING 0x0 ;  /* 0x0000000000007b1d */ /* 0x000fec0000010000 */
[----:B------:R-:W-:Y:S04]  /*03d0*/  LDS R26, [R6] ;  /* 0x00000000061a7984 */ /* 0x000fe80000000800 */
[----:B------:R-:W-:Y:S04]  /*03e0*/  LDS R27, [R6+0x404] ;  /* 0x00040400061b7984 */ /* 0x000fe80000000800 */
[----:B-1----:R-:W-:Y:S04]  /*03f0*/  LDS R28, [R6+0x808] ;  /* 0x00080800061c7984 */ /* 0x002fe80000000800 */
[----:B------:R-:W-:Y:S01]  /*0400*/  LDS R29, [R6+0xc0c] ;  /* 0x000c0c00061d7984 */ /* 0x000fe20000000800 */
[----:B------:R-:W-:Y:S06]  /*0410*/  BAR.SYNC.DEFER_BLOCKING 0x0 ;  /* 0x0000000000007b1d */ /* 0x000fec0000010000 */
[----:B----4-:R-:W-:Y:S04]  /*0420*/  STS [R5], R12 ;  /* 0x0000000c05007388 */ /* 0x010fe80000000800 */
[----:B------:R0:W-:Y:S04]  /*0430*/  STS [R4+0x4], R13 ;  /* 0x0000040d04007388 */ /* 0x0001e80000000800 */
[----:B------:R-:W-:Y:S04]  /*0440*/  STS [R4+0x8], R14 ;  /* 0x0000080e04007388 */ /* 0x000fe80000000800 */
[----:B------:R1:W-:Y:S01]  /*0450*/  STS [R4+0xc], R15 ;  /* 0x00000c0f04007388 */ /* 0x0003e20000000800 */
[----:B0-----:R-:W-:Y:S01]  /*0460*/  CS2R R12, SRZ ;  /* 0x00000000000c7805 */ /* 0x001fe2000001ff00 */
[----:B------:R-:W-:Y:S01]  /*0470*/  BAR.SYNC.DEFER_BLOCKING 0x0 ;  /* 0x0000000000007b1d */ /* 0x000fe20000010000 */
[----:B-1----:R-:W-:-:S05]  /*0480*/  CS2R R14, SRZ ;  /* 0x00000000000e7805 */ /* 0x002fca000001ff00 */
[----:B------:R-:W-:Y:S04]  /*0490*/  LDS R33, [R6] ;  /* 0x0000000006217984 */ /* 0x000fe80000000800 */
[----:B------:R-:W-:Y:S04]  /*04a0*/  LDS R30, [R6+0x404] ;  /* 0x00040400061e7984 */ /* 0x000fe80000000800 */
[----:B------:R-:W-:Y:S04]  /*04b0*/  LDS R32, [R6+0x808] ;  /* 0x0008080006207984 */ /* 0x000fe80000000800 */
[----:B------:R-:W-:Y:S01]  /*04c0*/  LDS R31, [R6+0xc0c] ;  /* 0x000c0c00061f7984 */ /* 0x000fe20000000800 */
[----:B------:R-:W-:Y:S06]  /*04d0*/  BAR.SYNC.DEFER_BLOCKING 0x0 ;  /* 0x0000000000007b1d */ /* 0x000fec0000010000 */
[----:B------:R-:W-:Y:S04]  /*04e0*/  STS [R5], R16 ;  /* 0x0000001005007388 */ /* 0x000fe80000000800 */
[----:B------:R0:W-:Y:S04]  /*04f0*/  STS [R4+0x4], R17 ;  /* 0x0000041104007388 */ /* 0x0001e80000000800 */
[----:B------:R-:W-:Y:S04]  /*0500*/  STS [R4+0x8], R18 ;  /* 0x0000081204007388 */ /* 0x000fe80000000800 */
[----:B------:R1:W-:Y:S01]  /*0510*/  STS [R4+0xc], R19 ;  /* 0x00000c1304007388 */ /* 0x0003e20000000800 */
[----:B------:R-:W-:Y:S06]  /*0520*/  BAR.SYNC.DEFER_BLOCKING 0x0 ;  /* 0x0000000000007b1d */ /* 0x000fec0000010000 */
[----:B------:R-:W-:Y:S04]  /*0530*/  LDS R38, [R6] ;  /* 0x0000000006267984 */ /* 0x000fe80000000800 */
[----:B------:R-:W-:Y:S04]  /*0540*/  LDS R37, [R6+0x404] ;  /* 0x0004040006257984 */ /* 0x000fe80000000800 */
[----:B------:R-:W-:Y:S04]  /*0550*/  LDS R36, [R6+0x808] ;  /* 0x0008080006247984 */ /* 0x000fe80000000800 */
[----:B------:R-:W-:Y:S01]  /*0560*/  LDS R35, [R6+0xc0c] ;  /* 0x000c0c0006237984 */ /* 0x000fe20000000800 */
[----:B------:R-:W-:Y:S06]  /*0570*/  BAR.SYNC.DEFER_BLOCKING 0x0 ;  /* 0x0000000000007b1d */ /* 0x000fec0000010000 */
[----:B---3--:R-:W-:Y:S04]  /*0580*/  STS [R5], R8 ;  /* 0x0000000805007388 */ /* 0x008fe80000000800 */
[----:B------:R2:W-:Y:S04]  /*0590*/  STS [R4+0x4], R9 ;  /* 0x0000040904007388 */ /* 0x0005e80000000800 */
[----:B------:R-:W-:Y:S04]  /*05a0*/  STS [R4+0x8], R10 ;  /* 0x0000080a04007388 */ /* 0x000fe80000000800 */
[----:B------:R3:W-:Y:S01]  /*05b0*/  STS [R4+0xc], R11 ;  /* 0x00000c0b04007388 */ /* 0x0007e20000000800 */
[----:B------:R-:W-:Y:S06]  /*05c0*/  BAR.SYNC.DEFER_BLOCKING 0x0 ;  /* 0x0000000000007b1d */ /* 0x000fec0000010000 */
[----:B------:R4:W5:Y:S01]  /*05d0*/  @P1 LDG.E.EL.128 R12, desc[UR6][R20.64] ;  /* 0x00000006140c1981 */ /* 0x000962000c2e1d00 */
[----:B0-----:R-:W-:-:S02]  /*05e0*/  CS2R R16, SRZ ;  /* 0x0000000000107805 */ /* 0x001fc4000001ff00 */
[----:B-1----:R-:W-:Y:S02]  /*05f0*/  CS2R R18, SRZ ;  /* 0x0000000000127805 */ /* 0x002fe4000001ff00 */
[----:B--2---:R-:W-:Y:S02]  /*0600*/  CS2R R8, SRZ ;  /* 0x0000000000087805 */ /* 0x004fe4000001ff00 */
[----:B---3--:R-:W-:Y:S01]  /*0610*/  CS2R R10, SRZ ;  /* 0x00000000000a7805 */ /* 0x008fe2000001ff00 */
[--C-:B------:R-:W-:Y:S01]  /*0620*/  IMAD.WIDE R42, R24, 0x4, R40.reuse ;  /* 0x00000004182a7825 */ /* 0x100fe200078e0228 */
[----:B------:R-:W-:Y:S01]  /*0630*/  CS2R R22, SRZ ;  /* 0x0000000000167805 */ /* 0x000fe2000001ff00 */
[----:B------:R-:W-:Y:S04]  /*0640*/  LDS R39, [R6] ;  /* 0x0000000006277984 */ /* 0x000fe80000000800 */
[----:B------:R-:W2:Y:S04]  /*0650*/  @P2 LDG.E.EL.128 R16, desc[UR6][R44.64] ;  /* 0x000000062c102981 */ /* 0x000ea8000c2e1d00 */
[----:B------:R0:W3:Y:S01]  /*0660*/  @P3 LDG.E.EL.128 R8, desc[UR6][R42.64] ;  /* 0x000000062a083981 */ /* 0x0000e2000c2e1d00 */
[----:B----4-:R-:W-:Y:S01]  /*0670*/  CS2R R20, SRZ ;  /* 0x0000000000147805 */ /* 0x010fe2000001ff00 */
[----:B------:R-:W-:-:S02]  /*0680*/  IMAD.WIDE R40, R25, 0x4, R40 ;  /* 0x0000000419287825 */ /* 0x000fc400078e0228 */
[----:B------:R-:W-:Y:S04]  /*0690*/  LDS R34, [R6+0x404] ;  /* 0x0004040006227984 */ /* 0x000fe80000000800 */
[----:B------:R1:W4:Y:S04]  /*06a0*/  @P0 LDG.E.EL.128 R20, desc[UR6][R40.64] ;  /* 0x0000000628140981 */ /* 0x000328000c2e1d00 */
[----:B------:R-:W-:Y:S04]  /*06b0*/  LDS R24, [R6+0x808] ;  /* 0x0008080006187984 */ /* 0x000fe80000000800 */
[----:B------:R-:W-:Y:S01]  /*06c0*/  LDS R25, [R6+0xc0c] ;  /* 0x000c0c0006197984 */ /* 0x000fe20000000800 */
[----:B------:R-:W-:Y:S06]  /*06d0*/  BAR.SYNC.DEFER_BLOCKING 0x0 ;  /* 0x0000000000007b1d */ /* 0x000fec0000010000 */
[----:B-----5:R-:W-:Y:S04]  /*06e0*/  STS [R5], R12 ;  /* 0x0000000c05007388 */ /* 0x020fe80000000800 */
[----:B------:R5:W-:Y:S04]  /*06f0*/  STS [R4+0x4], R13 ;  /* 0x0000040d04007388 */ /* 0x000be80000000800 */
[----:B------:R-:W-:Y:S04]  /*0700*/  STS [R4+0x8], R14 ;  /* 0x0000080e04007388 */ /* 0x000fe80000000800 */
[----:B------:R-:W-:Y:S01]  /*0710*/  STS [R4+0xc], R15 ;  /* 0x00000c0f04007388 */ /* 0x000fe20000000800 */
[----:B-----5:R-:W5:Y:S08]  /*0720*/  LDC.64 R12, c[0x0][0x228] ;  /* 0x00008a00ff0c7b82 */ /* 0x020f700000000a00 */
[----:B------:R-:W-:Y:S06]  /*0730*/  BAR.SYNC.DEFER_BLOCKING 0x0 ;  /* 0x0000000000007b1d */ /* 0x000fec0000010000 */
[----:B0-----:R-:W0:Y:S04]  /*0740*/  LDS R42, [R6] ;  /* 0x00000000062a7984 */ /* 0x001e280000000800 */
[----:B-1----:R-:W-:Y:S04]  /*0750*/  LDS R41, [R6+0x404] ;  /* 0x0004040006297984 */ /* 0x002fe80000000800 */
[----:B------:R-:W1:Y:S04]  /*0760*/  LDS R40, [R6+0x808] ;  /* 0x0008080006287984 */ /* 0x000e680000000800 */
[----:B------:R-:W0:Y:S01]  /*0770*/  LDS R43, [R6+0xc0c] ;  /* 0x000c0c00062b7984 */ /* 0x000e220000000800 */
[----:B------:R-:W-:Y:S06]  /*0780*/  BAR.SYNC.DEFER_BLOCKING 0x0 ;  /* 0x0000000000007b1d */ /* 0x000fec0000010000 */
[----:B--2---:R-:W-:Y:S04]  /*0790*/  STS [R5], R16 ;  /* 0x0000001005007388 */ /* 0x004fe80000000800 */
[----:B------:R2:W-:Y:S04]  /*07a0*/  STS [R4+0x4], R17 ;  /* 0x0000041104007388 */ /* 0x0005e80000000800 */
[----:B------:R-:W-:Y:S04]  /*07b0*/  STS [R4+0x8], R18 ;  /* 0x0000081204007388 */ /* 0x000fe80000000800 */
[----:B------:R-:W-:Y:S01]  /*07c0*/  STS [R4+0xc], R19 ;  /* 0x00000c1304007388 */ /* 0x000fe20000000800 */
[----:B--2---:R-:W-:Y:S01]  /*07d0*/  PRMT R17, R0, 0x6540, R3 ;  /* 0x0000654000117816 */ /* 0x004fe20000000003 */
[----:B------:R-:W-:Y:S03]  /*07e0*/  BAR.SYNC.DEFER_BLOCKING 0x0 ;  /* 0x0000000000007b1d */ /* 0x000fe60000010000 */
[----:B------:R-:W-:-:S03]  /*07f0*/  ISETP.GE.AND P0, PT, R17, 0x100, PT ;  /* 0x000001001100780c */ /* 0x000fc60003f06270 */
[----:B------:R-:W2:Y:S04]  /*0800*/  LDS R15, [R6] ;  /* 0x00000000060f7984 */ /* 0x000ea80000000800 */
[----:B------:R-:W0:Y:S04]  /*0810*/  LDS R14, [R6+0x404] ;  /* 0x00040400060e7984 */ /* 0x000e280000000800 */
[----:B------:R-:W0:Y:S04]  /*0820*/  LDS R44, [R6+0x808] ;  /* 0x00080800062c7984 */ /* 0x000e280000000800 */
[----:B------:R-:W-:Y:S01]  /*0830*/  LDS R45, [R6+0xc0c] ;  /* 0x000c0c00062d7984 */ /* 0x000fe20000000800 */
[----:B------:R-:W-:Y:S06]  /*0840*/  BAR.SYNC.DEFER_BLOCKING 0x0 ;  /* 0x0000000000007b1d */ /* 0x000fec0000010000 */
[----:B---3--:R-:W-:Y:S04]  /*0850*/  STS [R5], R8 ;  /* 0x0000000805007388 */ /* 0x008fe80000000800 */
[----:B------:R5:W-:Y:S04]  /*0860*/  STS [R4+0x4], R9 ;  /* 0x0000040904007388 */ /* 0x000be80000000800 */
[----:B------:R-:W-:Y:S04]  /*0870*/  STS [R4+0x8], R10 ;  /* 0x0000080a04007388 */ /* 0x000fe80000000800 */
[----:B------:R-:W-:Y:S01]  /*0880*/  STS [R4+0xc], R11 ;  /* 0x00000c0b04007388 */ /* 0x000fe20000000800 */
[----:B-----5:R-:W-:Y:S01]  /*0890*/  IMAD.WIDE R8, R17, 0x4, R12 ;  /* 0x0000000411087825 */ /* 0x020fe200078e020c */
[----:B------:R-:W-:Y:S08]  /*08a0*/  BAR.SYNC.DEFER_BLOCKING 0x0 ;  /* 0x0000000000007b1d */ /* 0x000ff00000010000 */
[----:B------:R-:W3:Y:S01]  /*08b0*/  LDC.64 R12, c[0x0][0x220] ;  /* 0x00008800ff0c7b82 */ /* 0x000ee20000000a00 */
[----:B------:R-:W5:Y:S04]  /*08c0*/  LDS R10, [R6] ;  /* 0x00000000060a7984 */ /* 0x000f680000000800 */
[----:B------:R-:W0:Y:S04]  /*08d0*/  LDS R19, [R6+0x404] ;  /* 0x0004040006137984 */ /* 0x000e280000000800 */
[----:B------:R-:W0:Y:S04]  /*08e0*/  LDS R16, [R6+0x808] ;  /* 0x0008080006107984 */ /* 0x000e280000000800 */
[----:B------:R-:W0:Y:S01]  /*08f0*/  LDS R18, [R6+0xc0c] ;  /* 0x000c0c0006127984 */ /* 0x000e220000000800 */
[----:B------:R-:W-:Y:S06]  /*0900*/  BAR.SYNC.DEFER_BLOCKING 0x0 ;  /* 0x0000000000007b1d */ /* 0x000fec0000010000 */
[----:B----4-:R4:W-:Y:S04]  /*0910*/  STS [R5], R20 ;  /* 0x0000001405007388 */ /* 0x0109e80000000800 */
[----:B------:R1:W-:Y:S04]  /*0920*/  STS [R4+0x4], R21 ;  /* 0x0000041504007388 */ /* 0x0003e80000000800 */
[----:B------:R-:W-:Y:S01]  /*0930*/  STS [R4+0x8], R22 ;  /* 0x0000081604007388 */ /* 0x000fe20000000800 */
[----:B----4-:R-:W-:-:S03]  /*0940*/  IMAD.MOV.U32 R5, RZ, RZ, RZ ;  /* 0x000000ffff057224 */ /* 0x010fc600078e00ff */
[----:B------:R3:W-:Y:S01]  /*0950*/  STS [R4+0xc], R23 ;  /* 0x00000c1704007388 */ /* 0x0007e20000000800 */
[----:B-1----:R-:W1:Y:S08]  /*0960*/  LDC.64 R20, c[0x0][0x238] ;  /* 0x00008e00ff147b82 */ /* 0x002e700000000a00 */
[----:B------:R-:W-:Y:S06]  /*0970*/  BAR.SYNC.DEFER_BLOCKING 0x0 ;  /* 0x0000000000007b1d */ /* 0x000fec0000010000 */
[----:B------:R4:W2:Y:S01]  /*0980*/  @!P0 LDG.E.EL R5, desc[UR6][R8.64] ;  /* 0x0000000608058981 */ /* 0x0008a2000c2e1900 */
[----:B---3--:R-:W-:Y:S01]  /*0990*/  IMAD.WIDE R22, R17, 0x4, R12 ;  /* 0x0000000411167825 */ /* 0x008fe200078e020c */
[----:B------:R-:W-:Y:S01]  /*09a0*/  CS2R R12, SRZ ;  /* 0x00000000000c7805 */ /* 0x000fe2000001ff00 */
[----:B------:R-:W-:-:S02]  /*09b0*/  HFMA2.MMA R11, -RZ, RZ, 0, 0 ;  /* 0x00000000ff0b7435 */ /* 0x000fc400000001ff */
[----:B-1----:R-:W-:-:S03]  /*09c0*/  IMAD.WIDE R20, R17, 0x4, R20 ;  /* 0x0000000411147825 */ /* 0x002fc600078e0214 */
[----:B------:R-:W0:Y:S01]  /*09d0*/  @!P0 LDG.E.EL R13, desc[UR6][R22.64] ;  /* 0x00000006160d8981 */ /* 0x000e22000c2e1900 */
[----:B----4-:R-:W1:Y:S03]  /*09e0*/  LDC.64 R8, c[0x0][0x230] ;  /* 0x00008c00ff087b82 */ /* 0x010e660000000a00 */
[----:B------:R-:W3:Y:S01]  /*09f0*/  @!P0 LDG.E.EL R12, desc[UR6][R20.64] ;  /* 0x00000006140c8981 */ /* 0x000ee2000c2e1900 */
[----:B-1----:R-:W-:-:S05]  /*0a00*/  IMAD.WIDE R8, R17, 0x4, R8 ;  /* 0x0000000411087825 */ /* 0x002fca00078e0208 */
[----:B------:R1:W3:Y:S01]  /*0a10*/  @!P0 LDG.E.EL R11, desc[UR6][R8.64] ;  /* 0x00000006080b8981 */ /* 0x0002e2000c2e1900 */
[----:B------:R-:W4:Y:S01]  /*0a20*/  S2R R17, SR_TID.X ;  /* 0x0000000000117919 */ /* 0x000f220000002100 */
[----:B------:R-:W5:Y:S01]  /*0a30*/  S2UR UR4, SR_CgaCtaId ;  /* 0x00000000000479c3 */ /* 0x000f620000008800 */
[----:B-1----:R-:W-:Y:S01]  /*0a40*/  IMAD.MOV.U32 R9, RZ, RZ, 0x3e800000 ;  /* 0x3e800000ff097424 */ /* 0x002fe200078e00ff */
[----:B------:R-:W-:Y:S01]  /*0a50*/  LOP3.LUT R2, R2, 0xc, R7, 0xf8, !PT ;  /* 0x0000000c02027812 */ /* 0x000fe200078ef807 */
[----:B------:R-:W-:Y:S02]  /*0a60*/  UMOV UR5, 0x400 ;  /* 0x0000040000057882 */ /* 0x000fe40000000000 */
[----:B-----5:R-:W-:Y:S01]  /*0a70*/  UPRMT UR4, UR4, 0x654, UR5 ;  /* 0x0000065404047896 */ /* 0x020fe20008000005 */
[----:B----4-:R-:W-:-:S05]  /*0a80*/  IMAD.SHL.U32 R21, R17, 0x10, RZ ;  /* 0x0000001011157824 */ /* 0x010fca00078e00ff */
[----:B------:R-:W-:Y:S02]  /*0a90*/  LOP3.LUT R21, R21, 0xff0, RZ, 0xc0, !PT ;  /* 0x00000ff015157812 */ /* 0x000fe400078ec0ff */
[----:B------:R-:W-:-:S04]  /*0aa0*/  SHF.R.U32.HI R0, RZ, 0x2, R0 ;  /* 0x00000002ff007819 */ /* 0x000fc80000011600 */
[----:B------:R-:W-:-:S04]  /*0ab0*/  SGXT.U32 R0, R0, 0x6 ;  /* 0x000000060000781a */ /* 0x000fc80000000000 */
[----:B------:R-:W-:-:S04]  /*0ac0*/  PRMT R0, R0, 0x6540, R3 ;  /* 0x0000654000007816 */ /* 0x000fc80000000003 */
[----:B------:R-:W-:Y:S01]  /*0ad0*/  LOP3.LUT R3, R0, 0x40, RZ, 0xfc, !PT ;  /* 0x0000004000037812 */ /* 0x000fe200078efcff */
[----:B--2---:R-:W-:-:S04]  /*0ae0*/  FADD R5, R5, 9.9999997473787516356e-06 ;  /* 0x3727c5ac05057421 */ /* 0x004fc80000000000 */
[----:B------:R-:W1:Y:S02]  /*0af0*/  MUFU.SQRT R4, R5 ;  /* 0x0000000500047308 */ /* 0x000e640000002000 */
[C---:B-1----:R-:W-:Y:S02]  /*0b00*/  FSETP.GT.AND P0, PT, R4.reuse, 8.50705917302346158658e+37, PT ;  /* 0x7e8000000400780b */ /* 0x042fe40003f04000 */
[----:B------:R-:W-:-:S11]  /*0b10*/  FSETP.GEU.AND P1, PT, R4, 1.175494350822287508e-38, PT ;  /* 0x008000000400780b */ /* 0x000fd60003f2e000 */
[----:B------:R-:W-:-:S04]  /*0b20*/  @P0 FMUL R4, R4, 0.25 ;  /* 0x3e80000004040820 */ /* 0x000fc80000400000 */
[----:B------:R-:W-:-:S06]  /*0b30*/  @!P1 FMUL R4, R4, 16777216 ;  /* 0x4b80000004049820 */ /* 0x000fcc0000400000 */
[----:B------:R-:W1:Y:S01]  /*0b40*/  MUFU.RCP R4, R4 ;  /* 0x0000000400047308 */ /* 0x000e620000001000 */
[----:B------:R-:W-:Y:S01]  /*0b50*/  FSEL R9, R9, 1, P0 ;  /* 0x3f80000009097808 */ /* 0x000fe20000000000 */
[----:B0-----:R-:W-:-:S04]  /*0b60*/  FADD R7, R42, -R13 ;  /* 0x8000000d2a077221 */ /* 0x001fc80000000000 */
[----:B------:R-:W-:-:S04]  /*0b70*/  @!P1 FMUL R9, R9, 16777216 ;  /* 0x4b80000009099820 */ /* 0x000fc80000400000 */
[----:B-1----:R-:W-:Y:S01]  /*0b80*/  FMUL R20, R4, R9 ;  /* 0x0000000904147220 */ /* 0x002fe20000400000 */
[----:B------:R-:W-:-:S03]  /*0b90*/  VIADD R4, R21, UR4 ;  /* 0x0000000415047c36 */ /* 0x000fc60008000000 */
[----:B------:R-:W-:-:S04]  /*0ba0*/  FMUL R7, R20, R7 ;  /* 0x0000000714077220 */ /* 0x000fc80000400000 */
[--C-:B---3--:R-:W-:Y:S01]  /*0bb0*/  FFMA R9, R7, R11, R12.reuse ;  /* 0x0000000b07097223 */ /* 0x108fe2000000000c */
[--C-:B------:R-:W-:Y:S01]  /*0bc0*/  FADD R5, R40, -R13.reuse ;  /* 0x8000000d28057221 */ /* 0x100fe20000000000 */
[----:B------:R-:W-:Y:S01]  /*0bd0*/  LEA R21, R21, R4, 0x2 ;  /* 0x0000000415157211 */ /* 0x000fe200078e10ff */
[----:B------:R-:W-:Y:S01]  /*0be0*/  FADD R41, R41, -R13 ;  /* 0x8000000d29297221 */ /* 0x000fe20000000000 */
[C---:B------:R-:W-:Y:S01]  /*0bf0*/  FADD R4, R26.reuse, R9 ;  /* 0x000000091a047221 */ /* 0x040fe20000000000 */
[----:B------:R-:W-:Y:S01]  /*0c00*/  FSETP.GEU.AND P2, PT, R26, -R9, PT ;  /* 0x800000091a00720b */ /* 0x000fe20003f4e000 */
[--C-:B------:R-:W-:Y:S01]  /*0c10*/  FADD R43, R43, -R13.reuse ;  /* 0x8000000d2b2b7221 */ /* 0x100fe20000000000 */
[----:B------:R-:W-:Y:S01]  /*0c20*/  FADD R9, R15, -R13 ;  /* 0x8000000d0f097221 */ /* 0x000fe20000000000 */
[C---:B------:R-:W-:Y:S01]  /*0c30*/  FMUL R5, R20.reuse, R5 ;  /* 0x0000000514057220 */ /* 0x040fe20000400000 */
[C---:B------:R-:W-:Y:S01]  /*0c40*/  FMUL R41, R20.reuse, R41 ;  /* 0x0000002914297220 */ /* 0x040fe20000400000 */
[C---:B------:R-:W-:Y:S01]  /*0c50*/  FMUL R43, R20.reuse, R43 ;  /* 0x0000002b142b7220 */ /* 0x040fe20000400000 */
[----:B------:R-:W-:Y:S01]  /*0c60*/  FMUL R23, R20, R9 ;  /* 0x0000000914177220 */ /* 0x000fe20000400000 */
[-CC-:B------:R-:W-:Y:S01]  /*0c70*/  FFMA R7, R5, R11.reuse, R12.reuse ;  /* 0x0000000b05077223 */ /* 0x180fe2000000000c */
[-CC-:B------:R-:W-:Y:S01]  /*0c80*/  FFMA R22, R41, R11.reuse, R12.reuse ;  /* 0x0000000b29167223 */ /* 0x180fe2000000000c */
[-CC-:B------:R-:W-:Y:S01]  /*0c90*/  FFMA R8, R43, R11.reuse, R12.reuse ;  /* 0x0000000b2b087223 */ /* 0x180fe2000000000c */
[----:B------:R-:W-:-:S02]  /*0ca0*/  FFMA R26, R23, R11, R12 ;  /* 0x0000000b171a7223 */ /* 0x000fc4000000000c */
[C---:B------:R-:W-:Y:S01]  /*0cb0*/  FSETP.GEU.AND P4, PT, R28.reuse, -R7, PT ;  /* 0x800000071c00720b */ /* 0x040fe20003f8e000 */
[----:B------:R-:W-:Y:S01]  /*0cc0*/  FADD R28, R28, R7 ;  /* 0x000000071c1c7221 */ /* 0x000fe20000000000 */
[C---:B------:R-:W-:Y:S01]  /*0cd0*/  FSETP.GEU.AND P3, PT, R27.reuse, -R22, PT ;  /* 0x800000161b00720b */ /* 0x040fe20003f6e000 */
[----:B------:R-:W-:Y:S01]  /*0ce0*/  FADD R5, R27, R22 ;  /* 0x000000161b057221 */ /* 0x000fe20000000000 */
[C---:B------:R-:W-:Y:S01]  /*0cf0*/  FSETP.GEU.AND P5, PT, R29.reuse, -R8, PT ;  /* 0x800000081d00720b */ /* 0x040fe20003fae000 */
[----:B------:R-:W-:Y:S01]  /*0d00*/  FADD R7, R29, R8 ;  /* 0x000000081d077221 */ /* 0x000fe20000000000 */
[----:B------:R-:W-:Y:S01]  /*0d10*/  FADD R15, R14, -R13 ;  /* 0x8000000d0e0f7221 */ /* 0x000fe20000000000 */
[C---:B------:R-:W-:Y:S01]  /*0d20*/  FSETP.GEU.AND P6, PT, R33.reuse, -R26, PT ;  /* 0x8000001a2100720b */ /* 0x040fe20003fce000 */
[----:B------:R-:W0:Y:S01]  /*0d30*/  LDS R22, [R6] ;  /* 0x0000000006167984 */ /* 0x000e220000000800 */
[----:B------:R-:W-:-:S03]  /*0d40*/  FADD R33, R33, R26 ;  /* 0x0000001a21217221 */ /* 0x000fc60000000000 */
[----:B------:R-:W1:Y:S04]  /*0d50*/  LDS R8, [R6+0x404] ;  /* 0x0004040006087984 */ /* 0x000e680000000800 */
[----:B------:R-:W2:Y:S04]  /*0d60*/  LDS R14, [R6+0x808] ;  /* 0x00080800060e7984 */ /* 0x000ea80000000800 */
[----:B------:R3:W4:Y:S01]  /*0d70*/  LDS R26, [R6+0xc0c] ;  /* 0x000c0c00061a7984 */ /* 0x0007220000000800 */
[----:B------:R-:W-:Y:S01]  /*0d80*/  FADD R9, R44, -R13 ;  /* 0x8000000d2c097221 */ /* 0x000fe20000000000 */
[----:B------:R-:W-:-:S03]  /*0d90*/  FMUL R15, R20, R15 ;  /* 0x0000000f140f7220 */ /* 0x000fc60000400000 */
[----:B------:R-:W-:Y:S01]  /*0da0*/  FMUL R9, R20, R9 ;  /* 0x0000000914097220 */ /* 0x000fe20000400000 */
[----:B------:R-:W-:-:S03]  /*0db0*/  FFMA R23, R15, R11, R12 ;  /* 0x0000000b0f177223 */ /* 0x000fc6000000000c */
[--C-:B------:R-:W-:Y:S01]  /*0dc0*/  FFMA R15, R9, R11, R12.reuse ;  /* 0x0000000b090f7223 */ /* 0x100fe2000000000c */
[C---:B------:R-:W-:Y:S01]  /*0dd0*/  FADD R9, R30.reuse, R23 ;  /* 0x000000171e097221 */ /* 0x040fe20000000000 */
[----:B------:R-:W-:Y:S01]  /*0de0*/  BAR.SYNC.DEFER_BLOCKING 0x0 ;  /* 0x0000000000007b1d */ /* 0x000fe20000010000 */
[----:B------:R-:W-:Y:S01]  /*0df0*/  FSETP.GEU.AND P0, PT, R30, -R23, PT ;  /* 0x800000171e00720b */ /* 0x000fe20003f0e000 */
[----:B------:R-:W-:Y:S01]  /*0e00*/  FADD R23, R10, -R13 ;  /* 0x8000000d0a177221 */ /* 0x000fe20000000000 */
[C---:B------:R-:W-:Y:S01]  /*0e10*/  FSETP.GEU.AND P1, PT, R32.reuse, -R15, PT ;  /* 0x8000000f2000720b */ /* 0x040fe20003f2e000 */
[----:B------:R-:W-:Y:S01]  /*0e20*/  FADD R10, R32, R15 ;  /* 0x0000000f200a7221 */ /* 0x000fe20000000000 */
[--C-:B------:R-:W-:Y:S01]  /*0e30*/  FADD R15, R19, -R13.reuse ;  /* 0x8000000d130f7221 */ /* 0x100fe20000000000 */
[----:B------:R-:W-:Y:S01]  /*0e40*/  FMUL R23, R20, R23 ;  /* 0x0000001714177220 */ /* 0x000fe20000400000 */
[--C-:B------:R-:W-:Y:S02]  /*0e50*/  FADD R19, R16, -R13.reuse ;  /* 0x8000000d10137221 */ /* 0x100fe40000000000 */
[C---:B------:R-:W-:Y:S01]  /*0e60*/  FMUL R27, R20.reuse, R15 ;  /* 0x0000000f141b7220 */ /* 0x040fe20000400000 */
[--C-:B------:R-:W-:Y:S01]  /*0e70*/  FFMA R23, R23, R11, R12.reuse ;  /* 0x0000000b17177223 */ /* 0x100fe2000000000c */
[----:B------:R-:W-:Y:S01]  /*0e80*/  FMUL R19, R20, R19 ;  /* 0x0000001314137220 */ /* 0x000fe20000400000 */
[--C-:B------:R-:W-:Y:S01]  /*0e90*/  FADD R15, R18, -R13.reuse ;  /* 0x8000000d120f7221 */ /* 0x100fe20000000000 */
[-CC-:B------:R-:W-:Y:S01]  /*0ea0*/  FFMA R16, R27, R11.reuse, R12.reuse ;  /* 0x0000000b1b107223 */ /* 0x180fe2000000000c */
[----:B------:R-:W-:Y:S01]  /*0eb0*/  FSEL R5, R5, RZ, P3 ;  /* 0x000000ff05057208 */ /* 0x000fe20001800000 */
[----:B------:R-:W-:Y:S01]  /*0ec0*/  FFMA R19, R19, R11, R12 ;  /* 0x0000000b13137223 */ /* 0x000fe2000000000c */
[C---:B------:R-:W-:Y:S01]  /*0ed0*/  FSETP.GEU.AND P3, PT, R38.reuse, -R23, PT ;  /* 0x800000172600720b */ /* 0x040fe20003f6e000 */
[----:B------:R-:W-:Y:S01]  /*0ee0*/  FADD R45, R45, -R13 ;  /* 0x8000000d2d2d7221 */ /* 0x000fe20000000000 */
[----:B------:R-:W-:Y:S01]  /*0ef0*/  FADD R38, R38, R23 ;  /* 0x0000001726267221 */ /* 0x000fe20000000000 */
[----:B------:R-:W-:Y:S01]  /*0f00*/  FMUL R23, R20, R15 ;  /* 0x0000000f14177220 */ /* 0x000fe20000400000 */
[----:B---3--:R-:W-:Y:S01]  /*0f10*/  FSEL R6, R28, RZ, P4 ;  /* 0x000000ff1c067208 */ /* 0x008fe20002000000 */
[----:B------:R-:W-:Y:S01]  /*0f20*/  FMUL R45, R20, R45 ;  /* 0x0000002d142d7220 */ /* 0x000fe20000400000 */
[C---:B------:R-:W-:Y:S01]  /*0f30*/  FSETP.GEU.AND P4, PT, R37.reuse, -R16, PT ;  /* 0x800000102500720b */ /* 0x040fe20003f8e000 */
[----:B------:R-:W-:Y:S01]  /*0f40*/  FADD R37, R37, R16 ;  /* 0x0000001025257221 */ /* 0x000fe20000000000 */
[----:B------:R-:W-:Y:S01]  /*0f50*/  FSEL R7, R7, RZ, P5 ;  /* 0x000000ff07077208 */ /* 0x000fe20002800000 */
[--C-:B------:R-:W-:Y:S01]  /*0f60*/  FFMA R16, R23, R11, R12.reuse ;  /* 0x0000000b17107223 */ /* 0x100fe2000000000c */
[C---:B------:R-:W-:Y:S01]  /*0f70*/  FSETP.GEU.AND P5, PT, R36.reuse, -R19, PT ;  /* 0x800000132400720b */ /* 0x040fe20003fae000 */
[----:B------:R-:W-:Y:S01]  /*0f80*/  FADD R36, R36, R19 ;  /* 0x0000001324247221 */ /* 0x000fe20000000000 */
[--C-:B0-----:R-:W-:Y:S01]  /*0f90*/  FADD R15, R22, -R13.reuse ;  /* 0x8000000d160f7221 */ /* 0x101fe20000000000 */
[--C-:B-1----:R-:W-:Y:S01]  /*0fa0*/  FADD R23, R8, -R13.reuse ;  /* 0x8000000d08177221 */ /* 0x102fe20000000000 */
[--C-:B--2---:R-:W-:Y:S01]  /*0fb0*/  FADD R19, R14, -R13.reuse ;  /* 0x8000000d0e137221 */ /* 0x104fe20000000000 */
[----:B----4-:R-:W-:Y:S01]  /*0fc0*/  FADD R13, R26, -R13 ;  /* 0x8000000d1a0d7221 */ /* 0x010fe20000000000 */
[----:B------:R-:W-:Y:S01]  /*0fd0*/  FFMA R30, R45, R11, R12 ;  /* 0x0000000b2d1e7223 */ /* 0x000fe2000000000c */
[C---:B------:R-:W-:Y:S01]  /*0fe0*/  FMUL R27, R20.reuse, R15 ;  /* 0x0000000f141b7220 */ /* 0x040fe20000400000 */
[----:B------:R-:W-:Y:S01]  /*0ff0*/  FSEL R8, R33, RZ, P6 ;  /* 0x000000ff21087208 */ /* 0x000fe20003000000 */
[C---:B------:R-:W-:Y:S01]  /*1000*/  FADD R15, R35.reuse, R16 ;  /* 0x00000010230f7221 */ /* 0x040fe20000000000 */
[----:B------:R-:W-:Y:S01]  /*1010*/  FSETP.GEU.AND P6, PT, R35, -R16, PT ;  /* 0x800000102300720b */ /* 0x000fe20003fce000 */
[----:B------:R-:W-:Y:S01]  /*1020*/  FMUL R13, R20, R13 ;  /* 0x0000000d140d7220 */ /* 0x000fe20000400000 */
[----:B------:R-:W-:Y:S01]  /*1030*/  FSEL R4, R4, RZ, P2 ;  /* 0x000000ff04047208 */ /* 0x000fe20001000000 */
[----:B------:R-:W-:Y:S01]  /*1040*/  IMAD.SHL.U32 R16, R17, 0x4, RZ ;  /* 0x0000000411107824 */ /* 0x000fe200078e00ff */
[C---:B------:R-:W-:Y:S01]  /*1050*/  FSETP.GEU.AND P2, PT, R31.reuse, -R30, PT ;  /* 0x8000001e1f00720b */ /* 0x040fe20003f4e000 */
[----:B------:R-:W-:Y:S01]  /*1060*/  FADD R31, R31, R30 ;  /* 0x0000001e1f1f7221 */ /* 0x000fe20000000000 */
[C---:B------:R-:W-:Y:S01]  /*1070*/  FMUL R23, R20.reuse, R23 ;  /* 0x0000001714177220 */ /* 0x040fe20000400000 */
[----:B------:R-:W-:Y:S01]  /*1080*/  FMUL R19, R20, R19 ;  /* 0x0000001314137220 */ /* 0x000fe20000400000 */
[-CC-:B------:R-:W-:Y:S01]  /*1090*/  FFMA R14, R13, R11.reuse, R12.reuse ;  /* 0x0000000b0d0e7223 */ /* 0x180fe2000000000c */
[----:B------:R-:W-:Y:S01]  /*10a0*/  LOP3.LUT R16, R16, 0x3fc, RZ, 0xc0, !PT ;  /* 0x000003fc10107812 */ /* 0x000fe200078ec0ff */
[-CC-:B------:R-:W-:Y:S01]  /*10b0*/  FFMA R28, R27, R11.reuse, R12.reuse ;  /* 0x0000000b1b1c7223 */ /* 0x180fe2000000000c */
[-CC-:B------:R-:W-:Y:S01]  /*10c0*/  FFMA R23, R23, R11.reuse, R12.reuse ;  /* 0x0000000b17177223 */ /* 0x180fe2000000000c */
[----:B------:R-:W-:Y:S01]  /*10d0*/  FFMA R19, R19, R11, R12 ;  /* 0x0000000b13137223 */ /* 0x000fe2000000000c */
[----:B------:R-:W-:Y:S01]  /*10e0*/  FSEL R11, R31, RZ, P2 ;  /* 0x000000ff1f0b7208 */ /* 0x000fe20001000000 */
[----:B------:R-:W-:Y:S01]  /*10f0*/  FADD R31, R25, R14 ;  /* 0x0000000e191f7221 */ /* 0x000fe20000000000 */
[----:B------:R-:W-:-:S02]  /*1100*/  FSEL R12, R38, RZ, P3 ;  /* 0x000000ff260c7208 */ /* 0x000fc40001800000 */
[----:B------:R-:W-:Y:S02]  /*1110*/  FSETP.GEU.AND P3, PT, R25, -R14, PT ;  /* 0x8000000e1900720b */ /* 0x000fe40003f6e000 */
[C---:B------:R-:W-:Y:S02]  /*1120*/  LOP3.LUT R13, R16.reuse, 0x400, RZ, 0xfc, !PT ;  /* 0x00000400100d7812 */ /* 0x040fe400078efcff */
[----:B------:R-:W-:Y:S02]  /*1130*/  LOP3.LUT R14, R16, 0x800, RZ, 0xfc, !PT ;  /* 0x00000800100e7812 */ /* 0x000fe400078efcff */
[----:B------:R-:W-:Y:S01]  /*1140*/  FSEL R9, R9, RZ, P0 ;  /* 0x000000ff09097208 */ /* 0x000fe20000000000 */
[----:B------:R-:W-:Y:S01]  /*1150*/  FADD R29, R34, R23 ;  /* 0x00000017221d7221 */ /* 0x000fe20000000000 */
[C---:B------:R-:W-:Y:S01]  /*1160*/  FSETP.GEU.AND P0, PT, R39.reuse, -R28, PT ;  /* 0x8000001c2700720b */ /* 0x040fe20003f0e000 */
[----:B------:R-:W-:Y:S01]  /*1170*/  FADD R28, R39, R28 ;  /* 0x0000001c271c7221 */ /* 0x000fe20000000000 */
[----:B------:R-:W-:Y:S01]  /*1180*/  LOP3.LUT R13, R13, 0x7f0, RZ, 0xc0, !PT ;  /* 0x000007f00d0d7812 */ /* 0x000fe200078ec0ff */
[----:B------:R-:W-:Y:S01]  /*1190*/  FADD R30, R24, R19 ;  /* 0x00000013181e7221 */ /* 0x000fe20000000000 */
[----:B------:R-:W-:-:S02]  /*11a0*/  LOP3.LUT R14, R14, 0xbf0, RZ, 0xc0, !PT ;  /* 0x00000bf00e0e7812 */ /* 0x000fc400078ec0ff */
[----:B------:R-:W-:Y:S02]  /*11b0*/  FSEL R10, R10, RZ, P1 ;  /* 0x000000ff0a0a7208 */ /* 0x000fe40000800000 */
[----:B------:R-:W-:Y:S02]  /*11c0*/  FSETP.GEU.AND P1, PT, R34, -R23, PT ;  /* 0x800000172200720b */ /* 0x000fe40003f2e000 */
[----:B------:R-:W-:Y:S01]  /*11d0*/  FSETP.GEU.AND P2, PT, R24, -R19, PT ;  /* 0x800000131800720b */ /* 0x000fe20003f4e000 */
[----:B------:R-:W-:Y:S01]  /*11e0*/  VIADD R19, R13, UR4 ;  /* 0x000000040d137c36 */ /* 0x000fe20008000000 */
[----:B------:R-:W-:Y:S01]  /*11f0*/  FSEL R13, R37, RZ, P4 ;  /* 0x000000ff250d7208 */ /* 0x000fe20002000000 */
[----:B------:R-:W-:Y:S01]  /*1200*/  VIADD R23, R14, UR4 ;  /* 0x000000040e177c36 */ /* 0x000fe20008000000 */
[----:B------:R-:W-:Y:S02]  /*1210*/  FSEL R14, R36, RZ, P5 ;  /* 0x000000ff240e7208 */ /* 0x000fe40002800000 */
[----:B------:R-:W-:-:S02]  /*1220*/  FSEL R15, R15, RZ, P6 ;  /* 0x000000ff0f0f7208 */ /* 0x000fc40003000000 */
[----:B------:R-:W-:Y:S02]  /*1230*/  FSEL R28, R28, RZ, P0 ;  /* 0x000000ff1c1c7208 */ /* 0x000fe40000000000 */
[----:B------:R-:W-:Y:S02]  /*1240*/  FSEL R29, R29, RZ, P1 ;  /* 0x000000ff1d1d7208 */ /* 0x000fe40000800000 */
[----:B------:R-:W-:Y:S02]  /*1250*/  FSEL R30, R30, RZ, P2 ;  /* 0x000000ff1e1e7208 */ /* 0x000fe40001000000 */
[----:B------:R-:W-:Y:S01]  /*1260*/  FSEL R31, R31, RZ, P3 ;  /* 0x000000ff1f1f7208 */ /* 0x000fe20001800000 */
[----:B------:R0:W-:Y:S04]  /*1270*/  STS.128 [R21], R4 ;  /* 0x0000000415007388 */ /* 0x0001e80000000c00 */
[----:B------:R1:W-:Y:S04]  /*1280*/  STS.128 [R21+0x10], R8 ;  /* 0x0000100815007388 */ /* 0x0003e80000000c00 */
[----:B------:R2:W-:Y:S04]  /*1290*/  STS.128 [R21+0x20], R12 ;  /* 0x0000200c15007388 */ /* 0x0005e80000000c00 */
[----:B------:R-:W-:Y:S01]  /*12a0*/  STS.128 [R21+0x30], R28 ;  /* 0x0000301c15007388 */ /* 0x000fe20000000c00 */
[----:B------:R-:W-:-:S04]  /*12b0*/  LOP3.LUT R17, R17, 0xfc, RZ, 0xc0, !PT ;  /* 0x000000fc11117812 */ /* 0x000fc800078ec0ff */
[----:B------:R-:W-:Y:S01]  /*12c0*/  LEA R17, R17, UR4, 0x2 ;  /* 0x0000000411117c11 */ /* 0x000fe2000f8e10ff */
[C---:B0-----:R-:W-:Y:S01]  /*12d0*/  IMAD R4, R16.reuse, 0x4, R23 ;  /* 0x0000000410047824 */ /* 0x041fe200078e0217 */
[----:B------:R-:W-:Y:S01]  /*12e0*/  BAR.SYNC.DEFER_BLOCKING 0x0 ;  /* 0x0000000000007b1d */ /* 0x000fe20000010000 */
[C---:B-1----:R-:W-:Y:S01]  /*12f0*/  IMAD R8, R16.reuse, 0x4, R19 ;  /* 0x0000000410087824 */ /* 0x042fe200078e0213 */
[----:B------:R-:W-:Y:S02]  /*1300*/  LEA R17, R16, R17, 0x2 ;  /* 0x0000001110117211 */ /* 0x000fe400078e10ff */
[----:B------:R-:W-:-:S04]  /*1310*/  SHF.R.S32.HI R19, RZ, 0x1f, R2 ;  /* 0x0000001fff137819 */ /* 0x000fc80000011402 */
[----:B--2---:R-:W0:Y:S01]  /*1320*/  LDC.64 R12, c[0x0][0x240] ;  /* 0x00009000ff0c7b82 */ /* 0x004e220000000a00 */
[----:B------:R-:W-:Y:S01]  /*1330*/  LEA.HI R19, R19, R2, RZ, 0x4 ;  /* 0x0000000213137211 */ /* 0x000fe200078f20ff */
[----:B------:R1:W2:Y:S04]  /*1340*/  LDS.128 R24, [R17] ;  /* 0x0000000011187984 */ /* 0x0002a80000000c00 */
[----:B------:R-:W3:Y:S04]  /*1350*/  LDS.128 R8, [R8+0x1000] ;  /* 0x0010000008087984 */ /* 0x000ee80000000c00 */
[----:B------:R-:W4:Y:S01]  /*1360*/  LDS.128 R4, [R4+0x2000] ;  /* 0x0020000004047984 */ /* 0x000f220000000c00 */
[C---:B------:R-:W-:Y:S01]  /*1370*/  IMAD.SHL.U32 R14, R19.reuse, 0x100, RZ ;  /* 0x00000100130e7824 */ /* 0x040fe200078e00ff */
[----:B------:R-:W-:-:S04]  /*1380*/  LOP3.LUT R20, R19, 0xfffffff0, RZ, 0xc0, !PT ;  /* 0xfffffff013147812 */ /* 0x000fc800078ec0ff */
[----:B------:R-:W-:Y:S02]  /*1390*/  LOP3.LUT R15, R14, 0xfffff000, RZ, 0xc0, !PT ;  /* 0xfffff0000e0f7812 */ /* 0x000fe400078ec0ff */
[----:B------:R-:W-:Y:S02]  /*13a0*/  ISETP.GE.AND P0, PT, R2, 0x40, PT ;  /* 0x000000400200780c */ /* 0x000fe40003f06270 */
[----:B------:R-:W-:Y:S02]  /*13b0*/  IADD3 R20, R15, R2, -R20 ;  /* 0x000000020f147210 */ /* 0x000fe40007ffe814 */
[----:B------:R-:W-:Y:S02]  /*13c0*/  LOP3.LUT R2, R0, 0x80, RZ, 0xfc, !PT ;  /* 0x0000008000027812 */ /* 0x000fe400078efcff */
[----:B------:R-:W-:Y:S02]  /*13d0*/  LOP3.LUT R14, R16, 0xc00, RZ, 0xfc, !PT ;  /* 0x00000c00100e7812 */ /* 0x000fe400078efcff */
[----:B-1----:R-:W-:-:S02]  /*13e0*/  LOP3.LUT R17, R0, 0xc0, RZ, 0xfc, !PT ;  /* 0x000000c000117812 */ /* 0x002fc400078efcff */
[----:B------:R-:W-:Y:S02]  /*13f0*/  ISETP.LT.AND P3, PT, R0, 0x100, !P0 ;  /* 0x000001000000780c */ /* 0x000fe40004761270 */
[----:B------:R-:W-:Y:S02]  /*1400*/  ISETP.LT.AND P2, PT, R3, 0x100, !P0 ;  /* 0x000001000300780c */ /* 0x000fe40004741270 */
[----:B------:R-:W-:Y:S02]  /*1410*/  ISETP.LT.AND P1, PT, R2, 0x100, !P0 ;  /* 0x000001000200780c */ /* 0x000fe40004721270 */
[----:B------:R-:W-:Y:S02]  /*1420*/  LOP3.LUT R14, R14, 0xff0, RZ, 0xc0, !PT ;  /* 0x00000ff00e0e7812 */ /* 0x000fe400078ec0ff */
[----:B------:R-:W-:Y:S02]  /*1430*/  LEA R15, R0, R20, 0x4 ;  /* 0x00000014000f7211 */ /* 0x000fe400078e20ff */
[----:B------:R-:W-:Y:S01]  /*1440*/  ISETP.LT.AND P0, PT, R17, 0x100, !P0 ;  /* 0x000001001100780c */ /* 0x000fe20004701270 */
[----:B------:R-:W-:-:S02]  /*1450*/  IMAD R19, R3, 0x10, R20 ;  /* 0x0000001003137824 */ /* 0x000fc400078e0214 */
[----:B------:R-:W-:Y:S02]  /*1460*/  IMAD R21, R2, 0x10, R20 ;  /* 0x0000001002157824 */ /* 0x000fe400078e0214 */
[----:B------:R-:W-:Y:S02]  /*1470*/  VIADD R23, R14, UR4 ;  /* 0x000000040e177c36 */ /* 0x000fe40008000000 */
[----:B0-----:R-:W-:-:S04]  /*1480*/  IMAD.WIDE R2, R15, 0x4, R12 ;  /* 0x000000040f027825 */ /* 0x001fc800078e020c */
[--C-:B------:R-:W-:Y:S01]  /*1490*/  IMAD.WIDE R14, R19, 0x4, R12.reuse ;  /* 0x00000004130e7825 */ /* 0x100fe200078e020c */
[----:B--2---:R0:W-:Y:S03]  /*14a0*/  @P3 STG.E.128 desc[UR6][R2.64], R24 ;  /* 0x0000001802003986 */ /* 0x0041e6000c101d06 */
[----:B------:R-:W-:Y:S01]  /*14b0*/  IMAD.WIDE R18, R21, 0x4, R12 ;  /* 0x0000000415127825 */ /* 0x000fe200078e020c */
[----:B---3--:R0:W-:Y:S01]  /*14c0*/  @P2 STG.E.128 desc[UR6][R14.64], R8 ;  /* 0x000000080e002986 */ /* 0x0081e2000c101d06 */
[----:B------:R-:W-:-:S03]  /*14d0*/  LEA R23, R16, R23, 0x2 ;  /* 0x0000001710177211 */ /* 0x000fc600078e10ff */
[----:B----4-:R0:W-:Y:S02]  /*14e0*/  @P1 STG.E.128 desc[UR6][R18.64], R4 ;  /* 0x0000000412001986 */ /* 0x0101e4000c101d06 */
[----:B0-----:R-:W-:Y:S05]  /*14f0*/  @!P0 EXIT ;  /* 0x000000000000894d */ /* 0x001fea0003800000 */
[----:B0-----:R-:W0:Y:S01]  /*1500*/  LDS.128 R4, [R23+0x3000] ;  /* 0x0030000017047984 */ /* 0x001e220000000c00 */
[----:B------:R-:W-:-:S04]  /*1510*/  IMAD R17, R17, 0x10, R20 ;  /* 0x0000001011117824 */ /* 0x000fc800078e0214 */
[----:B------:R-:W-:-:S05]  /*1520*/  IMAD.WIDE R12, R17, 0x4, R12 ;  /* 0x00000004110c7825 */ /* 0x000fca00078e020c */
[----:B0-----:R-:W-:Y:S01]  /*1530*/  STG.E.128 desc[UR6][R12.64], R4 ;  /* 0x000000040c007986 */ /* 0x001fe2000c101d06 */
[----:B------:R-:W-:Y:S05]  /*1540*/  EXIT ;  /* 0x000000000000794d */ /* 0x000fea0003800000 */
.L_x_0:
[----:B------:R-:W-:-:S00]  /*1550*/  BRA `(.L_x_0) ;  /* 0xfffffffc00fc7947 */ /* 0x000fc0000383ffff */
[----:B------:R-:W-:-:S00]  /*1560*/  NOP ;  /* 0x0000000000007918 */ /* 0x000fc00000000000 */
        /* <DEDUP_REMOVED lines=9> */
.L_x_1:


//--------------------- .nv.global.init           --------------------------
	.section	.nv.global.init,"aw",@progbits
.nv.global.init:
	.type		_$_str,@object
	.size		_$_str,(_$_str_$_2 - _$_str)
_$_str:
        /*0000*/ 	.byte	0x5f, 0x5f, 0x43, 0x55, 0x44, 0x41, 0x5f, 0x46, 0x54, 0x5a, 0x00
	.type		_$_str_$_2,@object
	.size		_$_str_$_2,(.L_1 - _$_str_$_2)
_$_str_$_2:
        /*000b*/ 	.byte	0x5f, 0x5f, 0x43, 0x55, 0x44, 0x41, 0x5f, 0x50, 0x52, 0x45, 0x43, 0x5f, 0x53, 0x51, 0x52, 0x54
        /*001b*/ 	.byte	0x00
.L_1:


//--------------------- .nv.shared.triton_poi_fused__native_batch_norm_legit_no_training_add_relu_19 --------------------------
	.section	.nv.shared.triton_poi_fused__native_batch_norm_legit_no_training_add_relu_19,"aw",@nobits
	.sectionflags	@""
	.align	16
	.zero		1024


//--------------------- .nv.constant0.triton_poi_fused__native_batch_norm_legit_no_training_add_relu_19 --------------------------
	.section	.nv.constant0.triton_poi_fused__native_batch_norm_legit_no_training_add_relu_19,"a",@progbits
	.sectionflags	@""
	.align	4
.nv.constant0.triton_poi_fused__native_batch_norm_legit_no_training_add_relu_19:
	.zero		592
